//
// Generated by NVIDIA NVVM Compiler
//
// Compiler Build ID: CL-36424714
// Cuda compilation tools, release 13.0, V13.0.88
// Based on NVVM 20.0.0
//

.version 9.0
.target sm_100
.address_size 64

	// .globl	_Z9imageBlurPhS_ii

.visible .entry _Z9imageBlurPhS_ii(
	.param .u64 .ptr .align 1 _Z9imageBlurPhS_ii_param_0,
	.param .u64 .ptr .align 1 _Z9imageBlurPhS_ii_param_1,
	.param .u32 _Z9imageBlurPhS_ii_param_2,
	.param .u32 _Z9imageBlurPhS_ii_param_3
)
{
	.reg .pred 	%p<32>;
	.reg .b16 	%rs<4>;
	.reg .b32 	%r<84>;
	.reg .b64 	%rd<23>;

	ld.param.u64 	%rd7, [_Z9imageBlurPhS_ii_param_0];
	ld.param.u64 	%rd6, [_Z9imageBlurPhS_ii_param_1];
	ld.param.u32 	%r42, [_Z9imageBlurPhS_ii_param_2];
	ld.param.u32 	%r43, [_Z9imageBlurPhS_ii_param_3];
	cvta.to.global.u64 	%rd1, %rd7;
	mov.u32 	%r44, %tid.x;
	mov.u32 	%r45, %ctaid.x;
	mov.u32 	%r46, %ntid.x;
	mad.lo.s32 	%r1, %r45, %r46, %r44;
	mov.u32 	%r47, %tid.y;
	mov.u32 	%r48, %ctaid.y;
	mov.u32 	%r49, %ntid.y;
	mad.lo.s32 	%r2, %r48, %r49, %r47;
	setp.ge.s32 	%p3, %r2, %r43;
	setp.ge.s32 	%p4, %r1, %r42;
	or.pred  	%p5, %p4, %p3;
	@%p5 bra 	$L__BB0_20;
	setp.eq.s32 	%p6, %r2, 0;
	add.s32 	%r51, %r2, -1;
	mul.lo.s32 	%r3, %r51, %r42;
	setp.lt.s32 	%p7, %r1, 1;
	cvt.s64.s32 	%rd8, %r3;
	cvt.s64.s32 	%rd2, %r1;
	add.s64 	%rd9, %rd2, %rd8;
	add.s64 	%rd3, %rd1, %rd9;
	mov.b32 	%r68, 0;
	or.pred  	%p8, %p6, %p7;
	mov.u32 	%r69, %r68;
	@%p8 bra 	$L__BB0_3;
	ld.global.u8 	%r68, [%rd3+-1];
	mov.b32 	%r69, 1;
$L__BB0_3:
	setp.eq.s32 	%p9, %r2, 0;
	setp.lt.s32 	%p10, %r1, 0;
	or.pred  	%p11, %p9, %p10;
	@%p11 bra 	$L__BB0_5;
	add.s32 	%r69, %r69, 1;
	add.s32 	%r53, %r1, %r3;
	cvt.s64.s32 	%rd10, %r53;
	add.s64 	%rd11, %rd1, %rd10;
	ld.global.u8 	%r54, [%rd11];
	add.s32 	%r68, %r68, %r54;
$L__BB0_5:
	setp.eq.s32 	%p12, %r2, 0;
	add.s32 	%r55, %r1, 1;
	setp.gt.s32 	%p13, %r1, -2;
	setp.lt.s32 	%p14, %r55, %r42;
	and.pred  	%p1, %p13, %p14;
	not.pred 	%p16, %p1;
	or.pred  	%p17, %p12, %p16;
	@%p17 bra 	$L__BB0_7;
	add.s32 	%r69, %r69, 1;
	ld.global.u8 	%r56, [%rd3+1];
	add.s32 	%r68, %r68, %r56;
$L__BB0_7:
	setp.gt.s32 	%p18, %r1, 0;
	mul.lo.s32 	%r15, %r2, %r42;
	setp.le.s32 	%p19, %r1, %r42;
	and.pred  	%p2, %p18, %p19;
	cvt.s64.s32 	%rd12, %r15;
	add.s64 	%rd13, %rd2, %rd12;
	add.s64 	%rd4, %rd1, %rd13;
	not.pred 	%p20, %p2;
	@%p20 bra 	$L__BB0_9;
	add.s32 	%r69, %r69, 1;
	ld.global.u8 	%r57, [%rd4+-1];
	add.s32 	%r68, %r68, %r57;
$L__BB0_9:
	setp.lt.s32 	%p21, %r1, 0;
	@%p21 bra 	$L__BB0_11;
	add.s32 	%r69, %r69, 1;
	add.s32 	%r58, %r1, %r15;
	cvt.s64.s32 	%rd14, %r58;
	add.s64 	%rd15, %rd1, %rd14;
	ld.global.u8 	%r59, [%rd15];
	add.s32 	%r68, %r68, %r59;
$L__BB0_11:
	@%p16 bra 	$L__BB0_13;
	add.s32 	%r69, %r69, 1;
	ld.global.u8 	%r60, [%rd4+1];
	add.s32 	%r68, %r68, %r60;
$L__BB0_13:
	add.s32 	%r28, %r2, 1;
	setp.ge.u32 	%p23, %r28, %r43;
	add.s32 	%r29, %r15, %r42;
	cvt.s64.s32 	%rd16, %r29;
	add.s64 	%rd17, %rd2, %rd16;
	add.s64 	%rd5, %rd1, %rd17;
	or.pred  	%p25, %p23, %p20;
	@%p25 bra 	$L__BB0_15;
	add.s32 	%r69, %r69, 1;
	ld.global.u8 	%r61, [%rd5+-1];
	add.s32 	%r68, %r68, %r61;
$L__BB0_15:
	setp.ge.u32 	%p26, %r28, %r43;
	setp.lt.s32 	%p27, %r1, 0;
	or.pred  	%p28, %p26, %p27;
	@%p28 bra 	$L__BB0_17;
	add.s32 	%r69, %r69, 1;
	add.s32 	%r62, %r1, %r29;
	cvt.s64.s32 	%rd18, %r62;
	add.s64 	%rd19, %rd1, %rd18;
	ld.global.u8 	%r63, [%rd19];
	add.s32 	%r68, %r68, %r63;
$L__BB0_17:
	setp.ge.u32 	%p29, %r28, %r43;
	or.pred  	%p31, %p29, %p16;
	@%p31 bra 	$L__BB0_19;
	add.s32 	%r69, %r69, 1;
	ld.global.u8 	%r64, [%rd5+1];
	add.s32 	%r68, %r68, %r64;
$L__BB0_19:
	cvt.u16.u32 	%rs1, %r68;
	cvt.u16.u32 	%rs2, %r69;
	div.u16 	%rs3, %rs1, %rs2;
	add.s32 	%r65, %r15, %r1;
	cvt.s64.s32 	%rd20, %r65;
	cvta.to.global.u64 	%rd21, %rd6;
	add.s64 	%rd22, %rd21, %rd20;
	st.global.u8 	[%rd22], %rs3;
$L__BB0_20:
	ret;

}


// ===== COMPILED SASS (sm_100) =====

	.target	sm_100

	.elftype	@"ET_EXEC"


//--------------------- .note.nv.tkinfo           --------------------------
	.section	.note.nv.tkinfo,"",@"SHT_NOTE"
	.sectionflags	@"SHF_NOTE_NV_TKINFO"
	.tkinfo
        /*0018*/ 	.word	0x00000002
        /*0030*/ 	.string	""
        /*0030*/ 	.string	"ptxas"
        /*0030*/ 	.string	"Cuda compilation tools, release 13.0, V13.0.88"
        /*0030*/ 	.string	"Build cuda_13.0.r13.0/compiler.36424714_0"
        /*0030*/ 	.string	"-arch sm_100 -m 64 "



//--------------------- .note.nv.cuinfo           --------------------------
	.section	.note.nv.cuinfo,"",@"SHT_NOTE"
	.sectionflags	@"SHF_NOTE_NV_CUINFO"
        /*0018*/ 	.short	0x0002
        /*001a*/ 	.short	0x0064
        /*001c*/ 	.short	0x0082
	.zero		2


//--------------------- .nv.info                  --------------------------
	.section	.nv.info,"",@"SHT_CUDA_INFO"
	.align	4


	//----- nvinfo : EIATTR_REGCOUNT
	.align		4
        /*0000*/ 	.byte	0x04, 0x2f
        /*0002*/ 	.short	(.L_1 - .L_0)
	.align		4
.L_0:
        /*0004*/ 	.word	index@(_Z9imageBlurPhS_ii)
        /*0008*/ 	.word	0x00000018


	//----- nvinfo : EIATTR_FRAME_SIZE
	.align		4
.L_1:
        /*000c*/ 	.byte	0x04, 0x11
        /*000e*/ 	.short	(.L_3 - .L_2)
	.align		4
.L_2:
        /*0010*/ 	.word	index@($__internal_0_$__cuda_sm20_div_u16)
        /*0014*/ 	.word	0x00000000


	//----- nvinfo : EIATTR_FRAME_SIZE
	.align		4
.L_3:
        /*0018*/ 	.byte	0x04, 0x11
        /*001a*/ 	.short	(.L_5 - .L_4)
	.align		4
.L_4:
        /*001c*/ 	.word	index@(_Z9imageBlurPhS_ii)
        /*0020*/ 	.word	0x00000000


	//----- nvinfo : EIATTR_MIN_STACK_SIZE
	.align		4
.L_5:
        /*0024*/ 	.byte	0x04, 0x12
        /*0026*/ 	.short	(.L_7 - .L_6)
	.align		4
.L_6:
        /*0028*/ 	.word	index@(_Z9imageBlurPhS_ii)
        /*002c*/ 	.word	0x00000000
.L_7:


//--------------------- .nv.compat                --------------------------
	.section	.nv.compat,"",@"SHT_CUDA_COMPAT_INFO"
	.align	4
        /*0000*/ 	.byte	0x02, 0x09, 0x00, 0x00, 0x02, 0x02, 0x01, 0x00, 0x02, 0x05, 0x05, 0x00, 0x03, 0x07, 0x01, 0x01
        /*0010*/ 	.byte	0x02, 0x03, 0x00, 0x00, 0x02, 0x06, 0x01, 0x00, 0x04, 0x0b, 0x08, 0x00, 0x01, 0x00, 0x00, 0x00
        /*0020*/ 	.byte	0x00, 0x00, 0x00, 0x00


//--------------------- .nv.info._Z9imageBlurPhS_ii --------------------------
	.section	.nv.info._Z9imageBlurPhS_ii,"",@"SHT_CUDA_INFO"
	.sectionflags	@""
	.align	4


	//----- nvinfo : EIATTR_CUDA_API_VERSION
	.align		4
        /*0000*/ 	.byte	0x04, 0x37
        /*0002*/ 	.short	(.L_9 - .L_8)
.L_8:
        /*0004*/ 	.word	0x00000082


	//----- nvinfo : EIATTR_KPARAM_INFO
	.align		4
.L_9:
        /*0008*/ 	.byte	0x04, 0x17
        /*000a*/ 	.short	(.L_11 - .L_10)
.L_10:
        /*000c*/ 	.word	0x00000000
        /*0010*/ 	.short	0x0003
        /*0012*/ 	.short	0x0014
        /*0014*/ 	.byte	0x00, 0xf0, 0x11, 0x00


	//----- nvinfo : EIATTR_KPARAM_INFO
	.align		4
.L_11:
        /*0018*/ 	.byte	0x04, 0x17
        /*001a*/ 	.short	(.L_13 - .L_12)
.L_12:
        /*001c*/ 	.word	0x00000000
        /*0020*/ 	.short	0x0002
        /*0022*/ 	.short	0x0010
        /*0024*/ 	.byte	0x00, 0xf0, 0x11, 0x00


	//----- nvinfo : EIATTR_KPARAM_INFO
	.align		4
.L_13:
        /*0028*/ 	.byte	0x04, 0x17
        /*002a*/ 	.short	(.L_15 - .L_14)
.L_14:
        /*002c*/ 	.word	0x00000000
        /*0030*/ 	.short	0x0001
        /*0032*/ 	.short	0x0008
        /*0034*/ 	.byte	0x00, 0xf5, 0x21, 0x00


	//----- nvinfo : EIATTR_KPARAM_INFO
	.align		4
.L_15:
        /*0038*/ 	.byte	0x04, 0x17
        /*003a*/ 	.short	(.L_17 - .L_16)
.L_16:
        /*003c*/ 	.word	0x00000000
        /*0040*/ 	.short	0x0000
        /*0042*/ 	.short	0x0000
        /*0044*/ 	.byte	0x00, 0xf5, 0x21, 0x00


	//----- nvinfo : EIATTR_SPARSE_MMA_MASK
	.align		4
.L_17:
        /*0048*/ 	.byte	0x03, 0x50
        /*004a*/ 	.short	0x0000


	//----- nvinfo : EIATTR_MAXREG_COUNT
	.align		4
        /*004c*/ 	.byte	0x03, 0x1b
        /*004e*/ 	.short	0x00ff


	//----- nvinfo : EIATTR_MERCURY_ISA_VERSION
	.align		4
        /*0050*/ 	.byte	0x03, 0x5f
        /*0052*/ 	.short	0x0101


	//----- nvinfo : EIATTR_VRC_CTA_INIT_COUNT
	.align		4
        /*0054*/ 	.byte	0x02, 0x4a
	.zero		1
	.zero		1


	//----- nvinfo : EIATTR_EXIT_INSTR_OFFSETS
	.align		4
        /*0058*/ 	.byte	0x04, 0x1c
        /*005a*/ 	.short	(.L_19 - .L_18)


	//   ....[0]....
.L_18:
        /*005c*/ 	.word	0x000000c0


	//   ....[1]....
        /*0060*/ 	.word	0x00000590


	//----- nvinfo : EIATTR_CRS_STACK_SIZE
	.align		4
.L_19:
        /*0064*/ 	.byte	0x04, 0x1e
        /*0066*/ 	.short	(.L_21 - .L_20)
.L_20:
        /*0068*/ 	.word	0x00000000


	//----- nvinfo : EIATTR_CBANK_PARAM_SIZE
	.align		4
.L_21:
        /*006c*/ 	.byte	0x03, 0x19
        /*006e*/ 	.short	0x0018


	//----- nvinfo : EIATTR_PARAM_CBANK
	.align		4
        /*0070*/ 	.byte	0x04, 0x0a
        /*0072*/ 	.short	(.L_23 - .L_22)
	.align		4
.L_22:
        /*0074*/ 	.word	index@(.nv.constant0._Z9imageBlurPhS_ii)
        /*0078*/ 	.short	0x0380
        /*007a*/ 	.short	0x0018


	//----- nvinfo : EIATTR_SW_WAR
	.align		4
.L_23:
        /*007c*/ 	.byte	0x04, 0x36
        /*007e*/ 	.short	(.L_25 - .L_24)
.L_24:
        /*0080*/ 	.word	0x00000008
.L_25:


//--------------------- .nv.callgraph             --------------------------
	.section	.nv.callgraph,"",@"SHT_CUDA_CALLGRAPH"
	.align	4
	.sectionentsize	8
	.align		4
        /*0000*/ 	.word	0x00000000
	.align		4
        /*0004*/ 	.word	0xffffffff
	.align		4
        /*0008*/ 	.word	0x00000000
	.align		4
        /*000c*/ 	.word	0xfffffffe
	.align		4
        /*0010*/ 	.word	0x00000000
	.align		4
        /*0014*/ 	.word	0xfffffffd
	.align		4
        /*0018*/ 	.word	0x00000000
	.align		4
        /*001c*/ 	.word	0xfffffffc


//--------------------- .text._Z9imageBlurPhS_ii  --------------------------
	.section	.text._Z9imageBlurPhS_ii,"ax",@progbits
	.align	128
        .global         _Z9imageBlurPhS_ii
        .type           _Z9imageBlurPhS_ii,@function
        .size           _Z9imageBlurPhS_ii,(.L_x_1 - _Z9imageBlurPhS_ii)
        .other          _Z9imageBlurPhS_ii,@"STO_CUDA_ENTRY STV_DEFAULT"
_Z9imageBlurPhS_ii:
.text._Z9imageBlurPhS_ii:
[----:B------:R-:W-:Y:S01]  /*0000*/  LDC R1, c[0x0][0x37c] ;  /* 0x0000df00ff017b82 */ /* 0x000fe20000000800 */
[----:B------:R-:W0:Y:S07]  /*0010*/  S2R R3, SR_TID.Y ;  /* 0x0000000000037919 */ /* 0x000e2e0000002200 */
[----:B------:R-:W1:Y:S01]  /*0020*/  LDC R5, c[0x0][0x360] ;  /* 0x0000d800ff057b82 */ /* 0x000e620000000800 */
[----:B------:R-:W2:Y:S01]  /*0030*/  LDCU.64 UR6, c[0x0][0x390] ;  /* 0x00007200ff0677ac */ /* 0x000ea20008000a00 */
[----:B------:R-:W1:Y:S06]  /*0040*/  S2R R0, SR_TID.X ;  /* 0x0000000000007919 */ /* 0x000e6c0000002100 */
[----:B------:R-:W0:Y:S08]  /*0050*/  S2UR UR5, SR_CTAID.Y ;  /* 0x00000000000579c3 */ /* 0x000e300000002600 */
[----:B------:R-:W0:Y:S08]  /*0060*/  LDC R2, c[0x0][0x364] ;  /* 0x0000d900ff027b82 */ /* 0x000e300000000800 */
[----:B------:R-:W1:Y:S01]  /*0070*/  S2UR UR4, SR_CTAID.X ;  /* 0x00000000000479c3 */ /* 0x000e620000002500 */
[----:B0-----:R-:W-:-:S05]  /*0080*/  IMAD R3, R2, UR5, R3 ;  /* 0x0000000502037c24 */ /* 0x001fca000f8e0203 */
[----:B--2---:R-:W-:Y:S01]  /*0090*/  ISETP.GE.AND P0, PT, R3, UR7, PT ;  /* 0x0000000703007c0c */ /* 0x004fe2000bf06270 */
[----:B-1----:R-:W-:-:S05]  /*00a0*/  IMAD R0, R5, UR4, R0 ;  /* 0x0000000405007c24 */ /* 0x002fca000f8e0200 */
[----:B------:R-:W-:-:S13]  /*00b0*/  ISETP.GE.OR P0, PT, R0, UR6, P0 ;  /* 0x0000000600007c0c */ /* 0x000fda0008706670 */
[----:B------:R-:W-:Y:S05]  /*00c0*/  @P0 EXIT ;  /* 0x000000000000094d */ /* 0x000fea0003800000 */
[C---:B------:R-:W-:Y:S01]  /*00d0*/  ISETP.GE.AND P4, PT, R0.reuse, RZ, PT ;  /* 0x000000ff0000720c */ /* 0x040fe20003f86270 */
[----:B------:R-:W0:Y:S01]  /*00e0*/  LDCU.64 UR8, c[0x0][0x380] ;  /* 0x00007000ff0877ac */ /* 0x000e220008000a00 */
[C---:B------:R-:W-:Y:S01]  /*00f0*/  VIADD R2, R3.reuse, 0xffffffff ;  /* 0xffffffff03027836 */ /* 0x040fe20000000000 */
[----:B------:R-:W-:Y:S01]  /*0100*/  ISETP.GE.AND P0, PT, R0, 0x1, PT ;  /* 0x000000010000780c */ /* 0x000fe20003f06270 */
[----:B------:R-:W-:Y:S01]  /*0110*/  IMAD.MOV.U32 R8, RZ, RZ, RZ ;  /* 0x000000ffff087224 */ /* 0x000fe200078e00ff */
[C---:B------:R-:W-:Y:S01]  /*0120*/  ISETP.EQ.OR P3, PT, R3.reuse, RZ, !P4 ;  /* 0x000000ff0300720c */ /* 0x040fe20006762670 */
[----:B------:R-:W-:Y:S01]  /*0130*/  IMAD R11, R2, UR6, RZ ;  /* 0x00000006020b7c24 */ /* 0x000fe2000f8e02ff */
[----:B------:R-:W1:Y:S01]  /*0140*/  LDCU.64 UR4, c[0x0][0x358] ;  /* 0x00006b00ff0477ac */ /* 0x000e620008000a00 */
[----:B------:R-:W-:Y:S02]  /*0150*/  ISETP.EQ.OR P0, PT, R3, RZ, !P0 ;  /* 0x000000ff0300720c */ /* 0x000fe40004702670 */
[----:B------:R-:W-:-:S02]  /*0160*/  SHF.R.S32.HI R15, RZ, 0x1f, R0 ;  /* 0x0000001fff0f7819 */ /* 0x000fc40000011400 */
[----:B------:R-:W-:-:S06]  /*0170*/  SHF.R.S32.HI R2, RZ, 0x1f, R11 ;  /* 0x0000001fff027819 */ /* 0x000fcc000001140b */
[C-C-:B------:R-:W-:Y:S01]  /*0180*/  @!P3 IMAD.IADD R4, R0.reuse, 0x1, R11.reuse ;  /* 0x000000010004b824 */ /* 0x140fe200078e020b */
[----:B0-----:R-:W-:-:S04]  /*0190*/  IADD3 R10, P1, P2, R0, UR8, R11 ;  /* 0x00000008000a7c10 */ /* 0x001fc8000fa3e00b */
[C---:B------:R-:W-:Y:S02]  /*01a0*/  @!P3 IADD3 R6, P5, PT, R4.reuse, UR8, RZ ;  /* 0x000000080406bc10 */ /* 0x040fe4000ffbe0ff */
[----:B------:R-:W-:Y:S02]  /*01b0*/  IADD3.X R11, PT, PT, R15, UR9, R2, P1, P2 ;  /* 0x000000090f0b7c10 */ /* 0x000fe40008fe4402 */
[----:B------:R-:W-:-:S03]  /*01c0*/  @!P3 LEA.HI.X.SX32 R7, R4, UR9, 0x1, P5 ;  /* 0x000000090407bc11 */ /* 0x000fc6000a8f0eff */
[----:B-1----:R-:W2:Y:S04]  /*01d0*/  @!P0 LDG.E.U8 R8, desc[UR4][R10.64+-0x1] ;  /* 0xffffff040a088981 */ /* 0x002ea8000c1e1100 */
[----:B------:R0:W2:Y:S01]  /*01e0*/  @!P3 LDG.E.U8 R7, desc[UR4][R6.64] ;  /* 0x000000040607b981 */ /* 0x0000a2000c1e1100 */
[----:B------:R-:W-:Y:S02]  /*01f0*/  VIADD R2, R0, 0x1 ;  /* 0x0000000100027836 */ /* 0x000fe40000000000 */
[C---:B------:R-:W-:Y:S02]  /*0200*/  IMAD R9, R3.reuse, UR6, RZ ;  /* 0x0000000603097c24 */ /* 0x040fe4000f8e02ff */
[----:B------:R-:W-:Y:S01]  /*0210*/  VIADD R16, R3, 0x1 ;  /* 0x0000000103107836 */ /* 0x000fe20000000000 */
[----:B------:R-:W-:Y:S01]  /*0220*/  ISETP.GE.AND P1, PT, R2, UR6, PT ;  /* 0x0000000602007c0c */ /* 0x000fe2000bf26270 */
[----:B------:R-:W-:Y:S01]  /*0230*/  VIADD R13, R9, UR6 ;  /* 0x00000006090d7c36 */ /* 0x000fe20008000000 */
[--C-:B------:R-:W-:Y:S01]  /*0240*/  SHF.R.S32.HI R2, RZ, 0x1f, R9.reuse ;  /* 0x0000001fff027819 */ /* 0x100fe20000011409 */
[----:B------:R-:W-:Y:S01]  /*0250*/  IMAD.MOV.U32 R14, RZ, RZ, RZ ;  /* 0x000000ffff0e7224 */ /* 0x000fe200078e00ff */
[C-C-:B------:R-:W-:Y:S01]  /*0260*/  IADD3 R4, P2, P5, R0.reuse, UR8, R9.reuse ;  /* 0x0000000800047c10 */ /* 0x140fe2000fd5e009 */
[C---:B0-----:R-:W-:Y:S01]  /*0270*/  @P4 IMAD.IADD R6, R0.reuse, 0x1, R9 ;  /* 0x0000000100064824 */ /* 0x041fe200078e0209 */
[----:B------:R-:W-:Y:S01]  /*0280*/  ISETP.GT.AND P1, PT, R0, -0x2, !P1 ;  /* 0xfffffffe0000780c */ /* 0x000fe20004f24270 */
[----:B------:R-:W-:Y:S01]  /*0290*/  @!P0 IMAD.MOV.U32 R14, RZ, RZ, 0x1 ;  /* 0x00000001ff0e8424 */ /* 0x000fe200078e00ff */
[----:B------:R-:W-:-:S02]  /*02a0*/  IADD3.X R5, PT, PT, R15, UR9, R2, P2, P5 ;  /* 0x000000090f057c10 */ /* 0x000fc400097ea402 */
[--C-:B------:R-:W-:Y:S02]  /*02b0*/  SHF.R.S32.HI R12, RZ, 0x1f, R13.reuse ;  /* 0x0000001fff0c7819 */ /* 0x100fe4000001140d */
[C---:B------:R-:W-:Y:S02]  /*02c0*/  IADD3 R2, P2, P6, R0.reuse, UR8, R13 ;  /* 0x0000000800027c10 */ /* 0x040fe4000fe5e00d */
[----:B------:R-:W-:Y:S02]  /*02d0*/  ISETP.EQ.OR P5, PT, R3, RZ, !P1 ;  /* 0x000000ff0300720c */ /* 0x000fe40004fa2670 */
[----:B------:R-:W-:Y:S02]  /*02e0*/  IADD3.X R3, PT, PT, R15, UR9, R12, P2, P6 ;  /* 0x000000090f037c10 */ /* 0x000fe400097ec40c */
[----:B------:R-:W-:Y:S01]  /*02f0*/  ISETP.GT.AND P2, PT, R0, UR6, PT ;  /* 0x0000000600007c0c */ /* 0x000fe2000bf44270 */
[----:B------:R-:W-:Y:S01]  /*0300*/  @!P3 VIADD R14, R14, 0x1 ;  /* 0x000000010e0eb836 */ /* 0x000fe20000000000 */
[----:B------:R-:W-:Y:S01]  /*0310*/  ISETP.GE.U32.OR P6, PT, R16, UR7, !P4 ;  /* 0x0000000710007c0c */ /* 0x000fe2000e7c6470 */
[----:B------:R-:W3:Y:S01]  /*0320*/  @P1 LDG.E.U8 R17, desc[UR4][R4.64+0x1] ;  /* 0x0000010404111981 */ /* 0x000ee2000c1e1100 */
[----:B------:R-:W-:-:S02]  /*0330*/  ISETP.GT.AND P2, PT, R0, RZ, !P2 ;  /* 0x000000ff0000720c */ /* 0x000fc40005744270 */
[----:B------:R-:W-:-:S03]  /*0340*/  @P4 IADD3 R12, P0, PT, R6, UR8, RZ ;  /* 0x00000008060c4c10 */ /* 0x000fc6000ff1e0ff */
[----:B------:R-:W4:Y:S08]  /*0350*/  @!P5 LDG.E.U8 R11, desc[UR4][R10.64+0x1] ;  /* 0x000001040a0bd981 */ /* 0x000f30000c1e1100 */
[----:B------:R-:W5:Y:S01]  /*0360*/  @P2 LDG.E.U8 R15, desc[UR4][R4.64+-0x1] ;  /* 0xffffff04040f2981 */ /* 0x000f62000c1e1100 */
[----:B--2---:R-:W-:Y:S01]  /*0370*/  @!P3 IMAD.IADD R8, R8, 0x1, R7 ;  /* 0x000000010808b824 */ /* 0x004fe200078e0207 */
[----:B------:R-:W-:Y:S01]  /*0380*/  ISETP.GE.U32.OR P3, PT, R16, UR7, !P2 ;  /* 0x0000000710007c0c */ /* 0x000fe2000d766470 */
[----:B------:R-:W-:Y:S01]  /*0390*/  @!P6 IMAD.IADD R7, R0, 0x1, R13 ;  /* 0x000000010007e824 */ /* 0x000fe200078e020d */
[----:B------:R-:W-:-:S04]  /*03a0*/  @P4 LEA.HI.X.SX32 R13, R6, UR9, 0x1, P0 ;  /* 0x00000009060d4c11 */ /* 0x000fc800080f0eff */
[C---:B------:R-:W-:Y:S02]  /*03b0*/  @!P6 IADD3 R6, P0, PT, R7.reuse, UR8, RZ ;  /* 0x000000080706ec10 */ /* 0x040fe4000ff1e0ff */
[----:B------:R-:W2:Y:S02]  /*03c0*/  @P4 LDG.E.U8 R13, desc[UR4][R12.64] ;  /* 0x000000040c0d4981 */ /* 0x000ea4000c1e1100 */
[----:B------:R-:W-:Y:S02]  /*03d0*/  @!P6 LEA.HI.X.SX32 R7, R7, UR9, 0x1, P0 ;  /* 0x000000090707ec11 */ /* 0x000fe400080f0eff */
[----:B------:R-:W-:Y:S01]  /*03e0*/  ISETP.GE.U32.OR P0, PT, R16, UR7, !P1 ;  /* 0x0000000710007c0c */ /* 0x000fe2000cf06470 */
[----:B------:R-:W3:Y:S04]  /*03f0*/  @!P3 LDG.E.U8 R19, desc[UR4][R2.64+-0x1] ;  /* 0xffffff040213b981 */ /* 0x000ee8000c1e1100 */
[----:B------:R-:W3:Y:S08]  /*0400*/  @!P6 LDG.E.U8 R7, desc[UR4][R6.64] ;  /* 0x000000040607e981 */ /* 0x000ef0000c1e1100 */
[----:B------:R-:W3:Y:S01]  /*0410*/  @!P0 LDG.E.U8 R21, desc[UR4][R2.64+0x1] ;  /* 0x0000010402158981 */ /* 0x000ee2000c1e1100 */
[----:B------:R-:W-:-:S02]  /*0420*/  @!P5 VIADD R14, R14, 0x1 ;  /* 0x000000010e0ed836 */ /* 0x000fc40000000000 */
[----:B----4-:R-:W-:Y:S02]  /*0430*/  @!P5 IMAD.IADD R8, R8, 0x1, R11 ;  /* 0x000000010808d824 */ /* 0x010fe400078e020b */
[----:B------:R-:W-:Y:S02]  /*0440*/  @P2 VIADD R14, R14, 0x1 ;  /* 0x000000010e0e2836 */ /* 0x000fe40000000000 */
[----:B-----5:R-:W-:Y:S02]  /*0450*/  @P2 IMAD.IADD R8, R8, 0x1, R15 ;  /* 0x0000000108082824 */ /* 0x020fe400078e020f */
[----:B------:R-:W-:-:S04]  /*0460*/  @P4 VIADD R14, R14, 0x1 ;  /* 0x000000010e0e4836 */ /* 0x000fc80000000000 */
[----:B------:R-:W-:-:S04]  /*0470*/  @P1 VIADD R14, R14, 0x1 ;  /* 0x000000010e0e1836 */ /* 0x000fc80000000000 */
[----:B------:R-:W-:-:S04]  /*0480*/  @!P3 VIADD R14, R14, 0x1 ;  /* 0x000000010e0eb836 */ /* 0x000fc80000000000 */
[----:B------:R-:W-:-:S04]  /*0490*/  @!P6 VIADD R14, R14, 0x1 ;  /* 0x000000010e0ee836 */ /* 0x000fc80000000000 */
[----:B------:R-:W-:-:S05]  /*04a0*/  @!P0 VIADD R14, R14, 0x1 ;  /* 0x000000010e0e8836 */ /* 0x000fca0000000000 */
[----:B------:R-:W-:Y:S01]  /*04b0*/  LOP3.LUT R14, R14, 0xffff, RZ, 0xc0, !PT ;  /* 0x0000ffff0e0e7812 */ /* 0x000fe200078ec0ff */
[----:B--2---:R-:W-:-:S04]  /*04c0*/  @P4 IMAD.IADD R8, R8, 0x1, R13 ;  /* 0x0000000108084824 */ /* 0x004fc800078e020d */
[----:B---3--:R-:W-:-:S04]  /*04d0*/  @P1 IMAD.IADD R8, R8, 0x1, R17 ;  /* 0x0000000108081824 */ /* 0x008fc800078e0211 */
[----:B------:R-:W-:-:S04]  /*04e0*/  @!P3 IMAD.IADD R8, R8, 0x1, R19 ;  /* 0x000000010808b824 */ /* 0x000fc800078e0213 */
[----:B------:R-:W-:-:S04]  /*04f0*/  @!P6 IMAD.IADD R8, R8, 0x1, R7 ;  /* 0x000000010808e824 */ /* 0x000fc800078e0207 */
[----:B------:R-:W-:-:S05]  /*0500*/  @!P0 IMAD.IADD R8, R8, 0x1, R21 ;  /* 0x0000000108088824 */ /* 0x000fca00078e0215 */
[----:B------:R-:W-:Y:S02]  /*0510*/  LOP3.LUT R8, R8, 0xffff, RZ, 0xc0, !PT ;  /* 0x0000ffff08087812 */ /* 0x000fe400078ec0ff */
[----:B------:R-:W-:-:S07]  /*0520*/  MOV R6, 0x540 ;  /* 0x0000054000067802 */ /* 0x000fce0000000f00 */
[----:B------:R-:W-:Y:S05]  /*0530*/  CALL.REL.NOINC `($__internal_0_$__cuda_sm20_div_u16) ;  /* 0x0000000000187944 */ /* 0x000fea0003c00000 */
[----:B------:R-:W0:Y:S01]  /*0540*/  LDCU.64 UR6, c[0x0][0x388] ;  /* 0x00007100ff0677ac */ /* 0x000e220008000a00 */
[----:B------:R-:W-:-:S05]  /*0550*/  IMAD.IADD R0, R0, 0x1, R9 ;  /* 0x0000000100007824 */ /* 0x000fca00078e0209 */
[----:B0-----:R-:W-:-:S04]  /*0560*/  IADD3 R2, P0, PT, R0, UR6, RZ ;  /* 0x0000000600027c10 */ /* 0x001fc8000ff1e0ff */
[----:B------:R-:W-:-:S05]  /*0570*/  LEA.HI.X.SX32 R3, R0, UR7, 0x1, P0 ;  /* 0x0000000700037c11 */ /* 0x000fca00080f0eff */
[----:B------:R-:W-:Y:S01]  /*0580*/  STG.E.U8 desc[UR4][R2.64], R7 ;  /* 0x0000000702007986 */ /* 0x000fe2000c101104 */
[----:B------:R-:W-:Y:S05]  /*0590*/  EXIT ;  /* 0x000000000000794d */ /* 0x000fea0003800000 */
        .weak           $__internal_0_$__cuda_sm20_div_u16
        .type           $__internal_0_$__cuda_sm20_div_u16,@function
        .size           $__internal_0_$__cuda_sm20_div_u16,(.L_x_1 - $__internal_0_$__cuda_sm20_div_u16)
$__internal_0_$__cuda_sm20_div_u16:
[----:B------:R-:W0:Y:S01]  /*05a0*/  I2F.U16 R2, R14 ;  /* 0x0000000e00027306 */ /* 0x000e220000101000 */
[----:B------:R-:W-:Y:S01]  /*05b0*/  IMAD.MOV.U32 R3, RZ, RZ, 0x4b800000 ;  /* 0x4b800000ff037424 */ /* 0x000fe200078e00ff */
[C---:B0-----:R-:W-:Y:S02]  /*05c0*/  FSETP.GEU.AND P1, PT, |R2|.reuse, 1.175494350822287508e-38, PT ;  /* 0x008000000200780b */ /* 0x041fe40003f2e200 */
[----:B------:R-:W-:Y:S02]  /*05d0*/  FSETP.GT.AND P0, PT, |R2|, 8.50705917302346158658e+37, PT ;  /* 0x7e8000000200780b */ /* 0x000fe40003f04200 */
[----:B------:R-:W-:-:S04]  /*05e0*/  FSEL R3, R3, 1, !P1 ;  /* 0x3f80000003037808 */ /* 0x000fc80004800000 */
[----:B------:R-:W-:Y:S02]  /*05f0*/  FSEL R3, R3, 0.25, !P0 ;  /* 0x3e80000003037808 */ /* 0x000fe40004000000 */
[----:B------:R-:W-:-:S03]  /*0600*/  ISETP.NE.U32.AND P0, PT, R14, RZ, PT ;  /* 0x000000ff0e00720c */ /* 0x000fc60003f05070 */
[----:B------:R-:W-:Y:S01]  /*0610*/  FMUL R4, R2, R3 ;  /* 0x0000000302047220 */ /* 0x000fe20000400000 */
[----:B------:R-:W-:-:S04]  /*0620*/  LOP3.LUT R2, R8, 0xffff, RZ, 0xc0, !PT ;  /* 0x0000ffff08027812 */ /* 0x000fc800078ec0ff */
[----:B------:R-:W-:Y:S01]  /*0630*/  I2FP.F32.U32.RZ R2, R2 ;  /* 0x0000000200027245 */ /* 0x000fe2000020d000 */
[----:B------:R-:W0:Y:S02]  /*0640*/  MUFU.RCP R4, R4 ;  /* 0x0000000400047308 */ /* 0x000e240000001000 */
[----:B0-----:R-:W-:-:S04]  /*0650*/  FMUL R3, R3, R4 ;  /* 0x0000000403037220 */ /* 0x001fc80000400000 */
[----:B------:R-:W-:-:S04]  /*0660*/  VIADD R3, R3, 0x2 ;  /* 0x0000000203037836 */ /* 0x000fc80000000000 */
[----:B------:R-:W-:Y:S01]  /*0670*/  FMUL.RZ R5, R2, R3 ;  /* 0x0000000302057220 */ /* 0x000fe2000040c000 */
[----:B------:R-:W-:Y:S02]  /*0680*/  IMAD.MOV.U32 R2, RZ, RZ, R6 ;  /* 0x000000ffff027224 */ /* 0x000fe400078e0006 */
[----:B------:R-:W-:-:S03]  /*0690*/  IMAD.MOV.U32 R3, RZ, RZ, 0x0 ;  /* 0x00000000ff037424 */ /* 0x000fc600078e00ff */
[----:B------:R-:W0:Y:S02]  /*06a0*/  F2I.U32.TRUNC.NTZ R5, R5 ;  /* 0x0000000500057305 */ /* 0x000e24000020f000 */
[----:B0-----:R-:W-:Y:S01]  /*06b0*/  LOP3.LUT R7, R5, 0xffff, RZ, 0xc0, !PT ;  /* 0x0000ffff05077812 */ /* 0x001fe200078ec0ff */
[----:B------:R-:W-:Y:S01]  /*06c0*/  @!P0 IMAD.MOV.U32 R7, RZ, RZ, -0x1 ;  /* 0xffffffffff078424 */ /* 0x000fe200078e00ff */
[----:B------:R-:W-:Y:S06]  /*06d0*/  RET.REL.NODEC R2 `(_Z9imageBlurPhS_ii) ;  /* 0xfffffff802487950 */ /* 0x000fec0003c3ffff */
.L_x_0:
[----:B------:R-:W-:-:S00]  /*06e0*/  BRA `(.L_x_0) ;  /* 0xfffffffc00fc7947 */ /* 0x000fc0000383ffff */
[----:B------:R-:W-:-:S00]  /*06f0*/  NOP ;  /* 0x0000000000007918 */ /* 0x000fc00000000000 */
        /* <DEDUP_REMOVED lines=8> */
.L_x_1:


//--------------------- .nv.shared.reserved.0     --------------------------
	.section	.nv.shared.reserved.0,"aw",@nobits
	.weak		__nv_reservedSMEM_offset_0_alias
	.size		__nv_reservedSMEM_offset_0_alias, 0, 64
	.other		__nv_reservedSMEM_offset_0_alias,@"STO_CUDA_RESERVED_SHARED STV_DEFAULT"
__nv_reservedSMEM_offset_0_alias:
	.zero		0
	.zero		64


//--------------------- .nv.constant0._Z9imageBlurPhS_ii --------------------------
	.section	.nv.constant0._Z9imageBlurPhS_ii,"a",@progbits
	.sectionflags	@""
	.align	4
.nv.constant0._Z9imageBlurPhS_ii:
	.zero		920


//--------------------- SYMBOLS --------------------------

	.type		.nv.reservedSmem.offset0,@object
	.size		.nv.reservedSmem.offset0,0x4
